//
// Generated by NVIDIA NVVM Compiler
//
// Compiler Build ID: CL-36424714
// Cuda compilation tools, release 13.0, V13.0.88
// Based on NVVM 20.0.0
//

.version 9.0
.target sm_100
.address_size 64

	// .globl	_Z25HistogramAggregatedKernelPcjPj
// _ZZ25HistogramAggregatedKernelPcjPjE16histogram_shared has been demoted

.visible .entry _Z25HistogramAggregatedKernelPcjPj(
	.param .u64 .ptr .align 1 _Z25HistogramAggregatedKernelPcjPj_param_0,
	.param .u32 _Z25HistogramAggregatedKernelPcjPj_param_1,
	.param .u64 .ptr .align 1 _Z25HistogramAggregatedKernelPcjPj_param_2
)
{
	.reg .pred 	%p<12>;
	.reg .b16 	%rs<6>;
	.reg .b32 	%r<63>;
	.reg .b64 	%rd<13>;
	// demoted variable
	.shared .align 4 .b8 _ZZ25HistogramAggregatedKernelPcjPjE16histogram_shared[28];
	ld.param.u64 	%rd6, [_Z25HistogramAggregatedKernelPcjPj_param_0];
	ld.param.u32 	%r29, [_Z25HistogramAggregatedKernelPcjPj_param_1];
	ld.param.u64 	%rd7, [_Z25HistogramAggregatedKernelPcjPj_param_2];
	mov.u32 	%r62, %tid.x;
	setp.gt.u32 	%p1, %r62, 6;
	@%p1 bra 	$L__BB0_3;
	mov.u32 	%r2, %ntid.x;
	shl.b32 	%r30, %r62, 2;
	mov.u32 	%r31, _ZZ25HistogramAggregatedKernelPcjPjE16histogram_shared;
	add.s32 	%r52, %r31, %r30;
	shl.b32 	%r4, %r2, 2;
	mov.u32 	%r53, %r62;
$L__BB0_2:
	mov.b32 	%r32, 0;
	st.shared.u32 	[%r52], %r32;
	add.s32 	%r53, %r53, %r2;
	add.s32 	%r52, %r52, %r4;
	setp.lt.u32 	%p2, %r53, 7;
	@%p2 bra 	$L__BB0_2;
$L__BB0_3:
	bar.sync 	0;
	mov.u32 	%r35, %ctaid.x;
	mov.u32 	%r9, %ntid.x;
	mad.lo.s32 	%r54, %r35, %r9, %r62;
	setp.ge.u32 	%p3, %r54, %r29;
	mov.b32 	%r58, -1;
	mov.b32 	%r57, 0;
	@%p3 bra 	$L__BB0_11;
	mov.u32 	%r38, %nctaid.x;
	mul.lo.s32 	%r11, %r9, %r38;
	cvta.to.global.u64 	%rd1, %rd6;
	mov.b32 	%r57, 0;
	mov.b32 	%r58, -1;
$L__BB0_5:
	mov.u32 	%r14, %r57;
	mov.u32 	%r13, %r58;
	cvt.u64.u32 	%rd8, %r54;
	add.s64 	%rd9, %rd1, %rd8;
	ld.global.u8 	%rs2, [%rd9];
	add.s16 	%rs1, %rs2, -97;
	and.b16  	%rs3, %rs1, 255;
	setp.gt.u16 	%p4, %rs3, 25;
	@%p4 bra 	$L__BB0_10;
	and.b16  	%rs4, %rs1, 252;
	shr.u16 	%rs5, %rs4, 2;
	cvt.u32.u16 	%r58, %rs5;
	setp.ne.s32 	%p5, %r13, %r58;
	@%p5 bra 	$L__BB0_8;
	add.s32 	%r57, %r14, 1;
	mov.u32 	%r58, %r13;
	bra.uni 	$L__BB0_10;
$L__BB0_8:
	setp.eq.s32 	%p6, %r14, 0;
	mov.b32 	%r57, 1;
	@%p6 bra 	$L__BB0_10;
	shl.b32 	%r41, %r13, 2;
	mov.u32 	%r42, _ZZ25HistogramAggregatedKernelPcjPjE16histogram_shared;
	add.s32 	%r43, %r42, %r41;
	atom.shared.add.u32 	%r44, [%r43], %r14;
$L__BB0_10:
	add.s32 	%r54, %r54, %r11;
	setp.lt.u32 	%p7, %r54, %r29;
	@%p7 bra 	$L__BB0_5;
$L__BB0_11:
	setp.eq.s32 	%p8, %r57, 0;
	@%p8 bra 	$L__BB0_13;
	shl.b32 	%r45, %r58, 2;
	mov.u32 	%r46, _ZZ25HistogramAggregatedKernelPcjPjE16histogram_shared;
	add.s32 	%r47, %r46, %r45;
	atom.shared.add.u32 	%r48, [%r47], %r57;
$L__BB0_13:
	setp.gt.u32 	%p9, %r62, 6;
	bar.sync 	0;
	@%p9 bra 	$L__BB0_18;
	mul.wide.u32 	%rd10, %r62, 4;
	cvta.to.global.u64 	%rd11, %rd7;
	add.s64 	%rd12, %rd11, %rd10;
	mul.wide.u32 	%rd3, %r9, 4;
	shl.b32 	%r49, %r62, 2;
	mov.u32 	%r50, _ZZ25HistogramAggregatedKernelPcjPjE16histogram_shared;
	add.s32 	%r61, %r50, %r49;
	shl.b32 	%r23, %r9, 2;
$L__BB0_15:
	ld.shared.u32 	%r26, [%r61];
	setp.eq.s32 	%p10, %r26, 0;
	@%p10 bra 	$L__BB0_17;
	atom.global.add.u32 	%r51, [%rd12], %r26;
$L__BB0_17:
	add.s32 	%r62, %r62, %r9;
	add.s64 	%rd12, %rd12, %rd3;
	add.s32 	%r61, %r61, %r23;
	setp.lt.u32 	%p11, %r62, 7;
	@%p11 bra 	$L__BB0_15;
$L__BB0_18:
	ret;

}


// ===== COMPILED SASS (sm_100) =====

	.target	sm_100

	.elftype	@"ET_EXEC"


//--------------------- .note.nv.tkinfo           --------------------------
	.section	.note.nv.tkinfo,"",@"SHT_NOTE"
	.sectionflags	@"SHF_NOTE_NV_TKINFO"
	.tkinfo
        /*0018*/ 	.word	0x00000002
        /*0030*/ 	.string	""
        /*0030*/ 	.string	"ptxas"
        /*0030*/ 	.string	"Cuda compilation tools, release 13.0, V13.0.88"
        /*0030*/ 	.string	"Build cuda_13.0.r13.0/compiler.36424714_0"
        /*0030*/ 	.string	"-arch sm_100 -m 64 "



//--------------------- .note.nv.cuinfo           --------------------------
	.section	.note.nv.cuinfo,"",@"SHT_NOTE"
	.sectionflags	@"SHF_NOTE_NV_CUINFO"
        /*0018*/ 	.short	0x0002
        /*001a*/ 	.short	0x0064
        /*001c*/ 	.short	0x0082
	.zero		2


//--------------------- .nv.info                  --------------------------
	.section	.nv.info,"",@"SHT_CUDA_INFO"
	.align	4


	//----- nvinfo : EIATTR_REGCOUNT
	.align		4
        /*0000*/ 	.byte	0x04, 0x2f
        /*0002*/ 	.short	(.L_1 - .L_0)
	.align		4
.L_0:
        /*0004*/ 	.word	index@(_Z25HistogramAggregatedKernelPcjPj)
        /*0008*/ 	.word	0x0000000d


	//----- nvinfo : EIATTR_FRAME_SIZE
	.align		4
.L_1:
        /*000c*/ 	.byte	0x04, 0x11
        /*000e*/ 	.short	(.L_3 - .L_2)
	.align		4
.L_2:
        /*0010*/ 	.word	index@(_Z25HistogramAggregatedKernelPcjPj)
        /*0014*/ 	.word	0x00000000


	//----- nvinfo : EIATTR_MIN_STACK_SIZE
	.align		4
.L_3:
        /*0018*/ 	.byte	0x04, 0x12
        /*001a*/ 	.short	(.L_5 - .L_4)
	.align		4
.L_4:
        /*001c*/ 	.word	index@(_Z25HistogramAggregatedKernelPcjPj)
        /*0020*/ 	.word	0x00000000
.L_5:


//--------------------- .nv.compat                --------------------------
	.section	.nv.compat,"",@"SHT_CUDA_COMPAT_INFO"
	.align	4
        /*0000*/ 	.byte	0x02, 0x09, 0x00, 0x00, 0x02, 0x02, 0x01, 0x00, 0x02, 0x05, 0x05, 0x00, 0x03, 0x07, 0x01, 0x01
        /*0010*/ 	.byte	0x02, 0x03, 0x00, 0x00, 0x02, 0x06, 0x01, 0x00, 0x04, 0x0b, 0x08, 0x00, 0x09, 0x00, 0x00, 0x00
        /*0020*/ 	.byte	0x00, 0x00, 0x00, 0x00


//--------------------- .nv.info._Z25HistogramAggregatedKernelPcjPj --------------------------
	.section	.nv.info._Z25HistogramAggregatedKernelPcjPj,"",@"SHT_CUDA_INFO"
	.sectionflags	@""
	.align	4


	//----- nvinfo : EIATTR_CUDA_API_VERSION
	.align		4
        /*0000*/ 	.byte	0x04, 0x37
        /*0002*/ 	.short	(.L_7 - .L_6)
.L_6:
        /*0004*/ 	.word	0x00000082


	//----- nvinfo : EIATTR_KPARAM_INFO
	.align		4
.L_7:
        /*0008*/ 	.byte	0x04, 0x17
        /*000a*/ 	.short	(.L_9 - .L_8)
.L_8:
        /*000c*/ 	.word	0x00000000
        /*0010*/ 	.short	0x0002
        /*0012*/ 	.short	0x0010
        /*0014*/ 	.byte	0x00, 0xf5, 0x21, 0x00


	//----- nvinfo : EIATTR_KPARAM_INFO
	.align		4
.L_9:
        /*0018*/ 	.byte	0x04, 0x17
        /*001a*/ 	.short	(.L_11 - .L_10)
.L_10:
        /*001c*/ 	.word	0x00000000
        /*0020*/ 	.short	0x0001
        /*0022*/ 	.short	0x0008
        /*0024*/ 	.byte	0x00, 0xf0, 0x11, 0x00


	//----- nvinfo : EIATTR_KPARAM_INFO
	.align		4
.L_11:
        /*0028*/ 	.byte	0x04, 0x17
        /*002a*/ 	.short	(.L_13 - .L_12)
.L_12:
        /*002c*/ 	.word	0x00000000
        /*0030*/ 	.short	0x0000
        /*0032*/ 	.short	0x0000
        /*0034*/ 	.byte	0x00, 0xf5, 0x21, 0x00


	//----- nvinfo : EIATTR_SPARSE_MMA_MASK
	.align		4
.L_13:
        /*0038*/ 	.byte	0x03, 0x50
        /*003a*/ 	.short	0x0000


	//----- nvinfo : EIATTR_MAXREG_COUNT
	.align		4
        /*003c*/ 	.byte	0x03, 0x1b
        /*003e*/ 	.short	0x00ff


	//----- nvinfo : EIATTR_NUM_BARRIERS
	.align		4
        /*0040*/ 	.byte	0x02, 0x4c
        /*0042*/ 	.byte	0x01
	.zero		1


	//----- nvinfo : EIATTR_MERCURY_ISA_VERSION
	.align		4
        /*0044*/ 	.byte	0x03, 0x5f
        /*0046*/ 	.short	0x0101


	//----- nvinfo : EIATTR_VRC_CTA_INIT_COUNT
	.align		4
        /*0048*/ 	.byte	0x02, 0x4a
	.zero		1
	.zero		1


	//----- nvinfo : EIATTR_EXIT_INSTR_OFFSETS
	.align		4
        /*004c*/ 	.byte	0x04, 0x1c
        /*004e*/ 	.short	(.L_15 - .L_14)


	//   ....[0]....
.L_14:
        /*0050*/ 	.word	0x000004b0


	//   ....[1]....
        /*0054*/ 	.word	0x000005d0


	//----- nvinfo : EIATTR_CRS_STACK_SIZE
	.align		4
.L_15:
        /*0058*/ 	.byte	0x04, 0x1e
        /*005a*/ 	.short	(.L_17 - .L_16)
.L_16:
        /*005c*/ 	.word	0x00000000


	//----- nvinfo : EIATTR_CBANK_PARAM_SIZE
	.align		4
.L_17:
        /*0060*/ 	.byte	0x03, 0x19
        /*0062*/ 	.short	0x0018


	//----- nvinfo : EIATTR_PARAM_CBANK
	.align		4
        /*0064*/ 	.byte	0x04, 0x0a
        /*0066*/ 	.short	(.L_19 - .L_18)
	.align		4
.L_18:
        /*0068*/ 	.word	index@(.nv.constant0._Z25HistogramAggregatedKernelPcjPj)
        /*006c*/ 	.short	0x0380
        /*006e*/ 	.short	0x0018


	//----- nvinfo : EIATTR_SW_WAR
	.align		4
.L_19:
        /*0070*/ 	.byte	0x04, 0x36
        /*0072*/ 	.short	(.L_21 - .L_20)
.L_20:
        /*0074*/ 	.word	0x00000008
.L_21:


//--------------------- .nv.callgraph             --------------------------
	.section	.nv.callgraph,"",@"SHT_CUDA_CALLGRAPH"
	.align	4
	.sectionentsize	8
	.align		4
        /*0000*/ 	.word	0x00000000
	.align		4
        /*0004*/ 	.word	0xffffffff
	.align		4
        /*0008*/ 	.word	0x00000000
	.align		4
        /*000c*/ 	.word	0xfffffffe
	.align		4
        /*0010*/ 	.word	0x00000000
	.align		4
        /*0014*/ 	.word	0xfffffffd
	.align		4
        /*0018*/ 	.word	0x00000000
	.align		4
        /*001c*/ 	.word	0xfffffffc


//--------------------- .text._Z25HistogramAggregatedKernelPcjPj --------------------------
	.section	.text._Z25HistogramAggregatedKernelPcjPj,"ax",@progbits
	.align	128
        .global         _Z25HistogramAggregatedKernelPcjPj
        .type           _Z25HistogramAggregatedKernelPcjPj,@function
        .size           _Z25HistogramAggregatedKernelPcjPj,(.L_x_14 - _Z25HistogramAggregatedKernelPcjPj)
        .other          _Z25HistogramAggregatedKernelPcjPj,@"STO_CUDA_ENTRY STV_DEFAULT"
_Z25HistogramAggregatedKernelPcjPj:
.text._Z25HistogramAggregatedKernelPcjPj:
[----:B------:R-:W-:Y:S01]  /*0000*/  LDC R1, c[0x0][0x37c] ;  /* 0x0000df00ff017b82 */ /* 0x000fe20000000800 */
[----:B------:R-:W0:Y:S01]  /*0010*/  S2R R5, SR_TID.X ;  /* 0x0000000000057919 */ /* 0x000e220000002100 */
[----:B------:R-:W-:Y:S01]  /*0020*/  BSSY.RECONVERGENT B0, `(.L_x_0) ;  /* 0x000000e000007945 */ /* 0x000fe20003800200 */
[----:B0-----:R-:W-:-:S13]  /*0030*/  ISETP.GT.U32.AND P0, PT, R5, 0x6, PT ;  /* 0x000000060500780c */ /* 0x001fda0003f04070 */
[----:B------:R-:W-:Y:S05]  /*0040*/  @P0 BRA `(.L_x_1) ;  /* 0x00000000002c0947 */ /* 0x000fea0003800000 */
[----:B------:R-:W0:Y:S01]  /*0050*/  S2UR UR5, SR_CgaCtaId ;  /* 0x00000000000579c3 */ /* 0x000e220000008800 */
[----:B------:R-:W-:Y:S01]  /*0060*/  UMOV UR4, 0x400 ;  /* 0x0000040000047882 */ /* 0x000fe20000000000 */
[----:B------:R-:W-:-:S06]  /*0070*/  IMAD.MOV.U32 R2, RZ, RZ, R5 ;  /* 0x000000ffff027224 */ /* 0x000fcc00078e0005 */
[----:B------:R-:W1:Y:S01]  /*0080*/  LDC R3, c[0x0][0x360] ;  /* 0x0000d800ff037b82 */ /* 0x000e620000000800 */
[----:B0-----:R-:W-:-:S06]  /*0090*/  ULEA UR4, UR5, UR4, 0x18 ;  /* 0x0000000405047291 */ /* 0x001fcc000f8ec0ff */
[----:B------:R-:W-:-:S07]  /*00a0*/  LEA R0, R5, UR4, 0x2 ;  /* 0x0000000405007c11 */ /* 0x000fce000f8e10ff */
.L_x_2:
[C---:B-1----:R-:W-:Y:S01]  /*00b0*/  IMAD.IADD R2, R3.reuse, 0x1, R2 ;  /* 0x0000000103027824 */ /* 0x042fe200078e0202 */
[----:B------:R0:W-:Y:S04]  /*00c0*/  STS [R0], RZ ;  /* 0x000000ff00007388 */ /* 0x0001e80000000800 */
[----:B------:R-:W-:Y:S01]  /*00d0*/  ISETP.GE.U32.AND P0, PT, R2, 0x7, PT ;  /* 0x000000070200780c */ /* 0x000fe20003f06070 */
[----:B0-----:R-:W-:-:S12]  /*00e0*/  IMAD R0, R3, 0x4, R0 ;  /* 0x0000000403007824 */ /* 0x001fd800078e0200 */
[----:B------:R-:W-:Y:S05]  /*00f0*/  @!P0 BRA `(.L_x_2) ;  /* 0xfffffffc00ec8947 */ /* 0x000fea000383ffff */
.L_x_1:
[----:B------:R-:W-:Y:S05]  /*0100*/  BSYNC.RECONVERGENT B0 ;  /* 0x0000000000007941 */ /* 0x000fea0003800200 */
.L_x_0:
[----:B------:R-:W0:Y:S01]  /*0110*/  S2UR UR4, SR_CTAID.X ;  /* 0x00000000000479c3 */ /* 0x000e220000002500 */
[----:B------:R-:W1:Y:S01]  /*0120*/  LDCU UR5, c[0x0][0x388] ;  /* 0x00007100ff0577ac */ /* 0x000e620008000800 */
[----:B------:R-:W-:Y:S01]  /*0130*/  BSSY.RECONVERGENT B0, `(.L_x_3) ;  /* 0x000002c000007945 */ /* 0x000fe20003800200 */
[----:B------:R-:W-:Y:S01]  /*0140*/  IMAD.MOV.U32 R4, RZ, RZ, -0x1 ;  /* 0xffffffffff047424 */ /* 0x000fe200078e00ff */
[----:B------:R-:W2:Y:S01]  /*0150*/  LDCU.64 UR6, c[0x0][0x358] ;  /* 0x00006b00ff0677ac */ /* 0x000ea20008000a00 */
[----:B------:R-:W-:-:S03]  /*0160*/  IMAD.MOV.U32 R6, RZ, RZ, RZ ;  /* 0x000000ffff067224 */ /* 0x000fc600078e00ff */
[----:B------:R-:W0:Y:S01]  /*0170*/  LDC R10, c[0x0][0x360] ;  /* 0x0000d800ff0a7b82 */ /* 0x000e220000000800 */
[----:B------:R-:W3:Y:S01]  /*0180*/  LDCU UR10, c[0x0][0x388] ;  /* 0x00007100ff0a77ac */ /* 0x000ee20008000800 */
[----:B------:R-:W4:Y:S01]  /*0190*/  LDCU.64 UR8, c[0x0][0x380] ;  /* 0x00007000ff0877ac */ /* 0x000f220008000a00 */
[----:B0-----:R-:W-:-:S05]  /*01a0*/  IMAD R0, R10, UR4, R5 ;  /* 0x000000040a007c24 */ /* 0x001fca000f8e0205 */
[----:B------:R-:W-:Y:S01]  /*01b0*/  BAR.SYNC.DEFER_BLOCKING 0x0 ;  /* 0x0000000000007b1d */ /* 0x000fe20000010000 */
[----:B-1----:R-:W-:-:S13]  /*01c0*/  ISETP.GE.U32.AND P0, PT, R0, UR5, PT ;  /* 0x0000000500007c0c */ /* 0x002fda000bf06070 */
[----:B--234-:R-:W-:Y:S05]  /*01d0*/  @P0 BRA `(.L_x_4) ;  /* 0x0000000000840947 */ /* 0x01cfea0003800000 */
[----:B------:R-:W0:Y:S01]  /*01e0*/  LDCU UR4, c[0x0][0x370] ;  /* 0x00006e00ff0477ac */ /* 0x000e220008000800 */
[----:B------:R-:W-:Y:S01]  /*01f0*/  IMAD.MOV.U32 R6, RZ, RZ, RZ ;  /* 0x000000ffff067224 */ /* 0x000fe200078e00ff */
[----:B------:R-:W-:Y:S01]  /*0200*/  MOV R4, 0xffffffff ;  /* 0xffffffff00047802 */ /* 0x000fe20000000f00 */
[----:B0-----:R-:W-:-:S07]  /*0210*/  IMAD R7, R10, UR4, RZ ;  /* 0x000000040a077c24 */ /* 0x001fce000f8e02ff */
.L_x_7:
[----:B0-----:R-:W-:-:S05]  /*0220*/  IADD3 R2, P0, PT, R0, UR8, RZ ;  /* 0x0000000800027c10 */ /* 0x001fca000ff1e0ff */
[----:B------:R-:W-:-:S05]  /*0230*/  IMAD.X R3, RZ, RZ, UR9, P0 ;  /* 0x00000009ff037e24 */ /* 0x000fca00080e06ff */
[----:B------:R-:W2:Y:S01]  /*0240*/  LDG.E.U8 R2, desc[UR6][R2.64] ;  /* 0x0000000602027981 */ /* 0x000ea2000c1e1100 */
[----:B------:R-:W-:Y:S01]  /*0250*/  IMAD.IADD R0, R7, 0x1, R0 ;  /* 0x0000000107007824 */ /* 0x000fe200078e0200 */
[----:B------:R-:W-:Y:S04]  /*0260*/  BSSY.RECONVERGENT B1, `(.L_x_5) ;  /* 0x0000017000017945 */ /* 0x000fe80003800200 */
[----:B------:R-:W-:Y:S01]  /*0270*/  ISETP.GE.U32.AND P0, PT, R0, UR10, PT ;  /* 0x0000000a00007c0c */ /* 0x000fe2000bf06070 */
[----:B--2---:R-:W-:-:S05]  /*0280*/  VIADD R9, R2, 0xffffff9f ;  /* 0xffffff9f02097836 */ /* 0x004fca0000000000 */
[----:B------:R-:W-:-:S04]  /*0290*/  LOP3.LUT R8, R9, 0xff, RZ, 0xc0, !PT ;  /* 0x000000ff09087812 */ /* 0x000fc800078ec0ff */
[----:B------:R-:W-:-:S13]  /*02a0*/  ISETP.GT.U32.AND P1, PT, R8, 0x19, PT ;  /* 0x000000190800780c */ /* 0x000fda0003f24070 */
[----:B------:R-:W-:Y:S05]  /*02b0*/  @P1 BRA `(.L_x_6) ;  /* 0x0000000000441947 */ /* 0x000fea0003800000 */
[----:B------:R-:W-:Y:S01]  /*02c0*/  LOP3.LUT R2, R9, 0xfc, RZ, 0xc0, !PT ;  /* 0x000000fc09027812 */ /* 0x000fe200078ec0ff */
[----:B------:R-:W-:-:S03]  /*02d0*/  IMAD.MOV.U32 R3, RZ, RZ, R4 ;  /* 0x000000ffff037224 */ /* 0x000fc600078e0004 */
[----:B------:R-:W-:Y:S01]  /*02e0*/  SHF.R.U32.HI R9, RZ, 0x2, R2 ;  /* 0x00000002ff097819 */ /* 0x000fe20000011602 */
[----:B------:R-:W-:-:S03]  /*02f0*/  IMAD.MOV.U32 R2, RZ, RZ, R6 ;  /* 0x000000ffff027224 */ /* 0x000fc600078e0006 */
[-C--:B------:R-:W-:Y:S02]  /*0300*/  ISETP.NE.AND P1, PT, R4, R9.reuse, PT ;  /* 0x000000090400720c */ /* 0x080fe40003f25270 */
[----:B------:R-:W-:-:S11]  /*0310*/  MOV R4, R9 ;  /* 0x0000000900047202 */ /* 0x000fd60000000f00 */
[----:B------:R-:W-:Y:S02]  /*0320*/  @!P1 VIADD R6, R6, 0x1 ;  /* 0x0000000106069836 */ /* 0x000fe40000000000 */
[----:B------:R-:W-:Y:S01]  /*0330*/  @!P1 IMAD.MOV.U32 R4, RZ, RZ, R3 ;  /* 0x000000ffff049224 */ /* 0x000fe200078e0003 */
[----:B------:R-:W-:Y:S06]  /*0340*/  @!P1 BRA `(.L_x_6) ;  /* 0x0000000000209947 */ /* 0x000fec0003800000 */
[----:B------:R-:W-:Y:S01]  /*0350*/  ISETP.NE.AND P1, PT, R6, RZ, PT ;  /* 0x000000ff0600720c */ /* 0x000fe20003f25270 */
[----:B------:R-:W-:-:S12]  /*0360*/  HFMA2 R6, -RZ, RZ, 0, 5.9604644775390625e-08 ;  /* 0x00000001ff067431 */ /* 0x000fd800000001ff */
[----:B------:R-:W-:Y:S05]  /*0370*/  @!P1 BRA `(.L_x_6) ;  /* 0x0000000000149947 */ /* 0x000fea0003800000 */
[----:B------:R-:W0:Y:S01]  /*0380*/  S2UR UR5, SR_CgaCtaId ;  /* 0x00000000000579c3 */ /* 0x000e220000008800 */
[----:B------:R-:W-:Y:S02]  /*0390*/  UMOV UR4, 0x400 ;  /* 0x0000040000047882 */ /* 0x000fe40000000000 */
[----:B0-----:R-:W-:-:S06]  /*03a0*/  ULEA UR4, UR5, UR4, 0x18 ;  /* 0x0000000405047291 */ /* 0x001fcc000f8ec0ff */
[----:B------:R-:W-:-:S05]  /*03b0*/  LEA R3, R3, UR4, 0x2 ;  /* 0x0000000403037c11 */ /* 0x000fca000f8e10ff */
[----:B------:R0:W-:Y:S02]  /*03c0*/  ATOMS.ADD RZ, [R3], R2 ;  /* 0x0000000203ff738c */ /* 0x0001e40000000000 */
.L_x_6:
[----:B------:R-:W-:Y:S05]  /*03d0*/  BSYNC.RECONVERGENT B1 ;  /* 0x0000000000017941 */ /* 0x000fea0003800200 */
.L_x_5:
[----:B------:R-:W-:Y:S05]  /*03e0*/  @!P0 BRA `(.L_x_7) ;  /* 0xfffffffc008c8947 */ /* 0x000fea000383ffff */
.L_x_4:
[----:B------:R-:W-:Y:S05]  /*03f0*/  BSYNC.RECONVERGENT B0 ;  /* 0x0000000000007941 */ /* 0x000fea0003800200 */
.L_x_3:
[----:B------:R-:W-:Y:S01]  /*0400*/  ISETP.NE.AND P0, PT, R6, RZ, PT ;  /* 0x000000ff0600720c */ /* 0x000fe20003f05270 */
[----:B------:R-:W-:Y:S01]  /*0410*/  BSSY.RECONVERGENT B0, `(.L_x_8) ;  /* 0x0000008000007945 */ /* 0x000fe20003800200 */
[----:B------:R-:W-:-:S11]  /*0420*/  ISETP.GT.U32.AND P1, PT, R5, 0x6, PT ;  /* 0x000000060500780c */ /* 0x000fd60003f24070 */
[----:B------:R-:W-:Y:S05]  /*0430*/  @!P0 BRA `(.L_x_9) ;  /* 0x0000000000148947 */ /* 0x000fea0003800000 */
[----:B------:R-:W1:Y:S01]  /*0440*/  S2UR UR5, SR_CgaCtaId ;  /* 0x00000000000579c3 */ /* 0x000e620000008800 */
[----:B------:R-:W-:Y:S02]  /*0450*/  UMOV UR4, 0x400 ;  /* 0x0000040000047882 */ /* 0x000fe40000000000 */
[----:B-1----:R-:W-:-:S06]  /*0460*/  ULEA UR4, UR5, UR4, 0x18 ;  /* 0x0000000405047291 */ /* 0x002fcc000f8ec0ff */
[----:B0-----:R-:W-:-:S05]  /*0470*/  LEA R3, R4, UR4, 0x2 ;  /* 0x0000000404037c11 */ /* 0x001fca000f8e10ff */
[----:B------:R1:W-:Y:S02]  /*0480*/  ATOMS.ADD RZ, [R3], R6 ;  /* 0x0000000603ff738c */ /* 0x0003e40000000000 */
.L_x_9:
[----:B------:R-:W-:Y:S05]  /*0490*/  BSYNC.RECONVERGENT B0 ;  /* 0x0000000000007941 */ /* 0x000fea0003800200 */
.L_x_8:
[----:B------:R-:W-:Y:S06]  /*04a0*/  BAR.SYNC.DEFER_BLOCKING 0x0 ;  /* 0x0000000000007b1d */ /* 0x000fec0000010000 */
[----:B------:R-:W-:Y:S05]  /*04b0*/  @P1 EXIT ;  /* 0x000000000000194d */ /* 0x000fea0003800000 */
[----:B------:R-:W2:Y:S01]  /*04c0*/  S2UR UR5, SR_CgaCtaId ;  /* 0x00000000000579c3 */ /* 0x000ea20000008800 */
[----:B------:R-:W-:-:S07]  /*04d0*/  UMOV UR4, 0x400 ;  /* 0x0000040000047882 */ /* 0x000fce0000000000 */
[----:B01----:R-:W0:Y:S01]  /*04e0*/  LDC.64 R2, c[0x0][0x390] ;  /* 0x0000e400ff027b82 */ /* 0x003e220000000a00 */
[----:B--2---:R-:W-:-:S06]  /*04f0*/  ULEA UR4, UR5, UR4, 0x18 ;  /* 0x0000000405047291 */ /* 0x004fcc000f8ec0ff */
[C---:B------:R-:W-:Y:S01]  /*0500*/  LEA R0, R5.reuse, UR4, 0x2 ;  /* 0x0000000405007c11 */ /* 0x040fe2000f8e10ff */
[----:B0-----:R-:W-:-:S07]  /*0510*/  IMAD.WIDE.U32 R2, R5, 0x4, R2 ;  /* 0x0000000405027825 */ /* 0x001fce00078e0002 */
.L_x_12:
[----:B------:R-:W0:Y:S01]  /*0520*/  LDS R7, [R0] ;  /* 0x0000000000077984 */ /* 0x000e220000000800 */
[----:B------:R-:W-:Y:S01]  /*0530*/  IMAD.IADD R5, R10, 0x1, R5 ;  /* 0x000000010a057824 */ /* 0x000fe200078e0205 */
[----:B------:R-:W-:Y:S04]  /*0540*/  BSSY.RECONVERGENT B0, `(.L_x_10) ;  /* 0x0000005000007945 */ /* 0x000fe80003800200 */
[----:B------:R-:W-:Y:S02]  /*0550*/  ISETP.GE.U32.AND P1, PT, R5, 0x7, PT ;  /* 0x000000070500780c */ /* 0x000fe40003f26070 */
[----:B0-----:R-:W-:-:S13]  /*0560*/  ISETP.NE.AND P0, PT, R7, RZ, PT ;  /* 0x000000ff0700720c */ /* 0x001fda0003f05270 */
[----:B------:R-:W-:Y:S05]  /*0570*/  @!P0 BRA `(.L_x_11) ;  /* 0x0000000000048947 */ /* 0x000fea0003800000 */
[----:B------:R0:W-:Y:S02]  /*0580*/  REDG.E.ADD.STRONG.GPU desc[UR6][R2.64], R7 ;  /* 0x000000070200798e */ /* 0x0001e4000c12e106 */
.L_x_11:
[----:B------:R-:W-:Y:S05]  /*0590*/  BSYNC.RECONVERGENT B0 ;  /* 0x0000000000007941 */ /* 0x000fea0003800200 */
.L_x_10:
[C---:B------:R-:W-:Y:S02]  /*05a0*/  IMAD R0, R10.reuse, 0x4, R0 ;  /* 0x000000040a007824 */ /* 0x040fe400078e0200 */
[----:B0-----:R-:W-:Y:S01]  /*05b0*/  IMAD.WIDE.U32 R2, R10, 0x4, R2 ;  /* 0x000000040a027825 */ /* 0x001fe200078e0002 */
[----:B------:R-:W-:Y:S06]  /*05c0*/  @!P1 BRA `(.L_x_12) ;  /* 0xfffffffc00d49947 */ /* 0x000fec000383ffff */
[----:B------:R-:W-:Y:S05]  /*05d0*/  EXIT ;  /* 0x000000000000794d */ /* 0x000fea0003800000 */
.L_x_13:
[----:B------:R-:W-:-:S00]  /*05e0*/  BRA `(.L_x_13) ;  /* 0xfffffffc00fc7947 */ /* 0x000fc0000383ffff */
[----:B------:R-:W-:-:S00]  /*05f0*/  NOP ;  /* 0x0000000000007918 */ /* 0x000fc00000000000 */
        /* <DEDUP_REMOVED lines=8> */
.L_x_14:


//--------------------- .nv.shared._Z25HistogramAggregatedKernelPcjPj --------------------------
	.section	.nv.shared._Z25HistogramAggregatedKernelPcjPj,"aw",@nobits
	.sectionflags	@""
	.align	4
.nv.shared._Z25HistogramAggregatedKernelPcjPj:
	.zero		1052


//--------------------- .nv.shared.reserved.0     --------------------------
	.section	.nv.shared.reserved.0,"aw",@nobits
	.weak		__nv_reservedSMEM_offset_0_alias
	.size		__nv_reservedSMEM_offset_0_alias, 0, 64
	.other		__nv_reservedSMEM_offset_0_alias,@"STO_CUDA_RESERVED_SHARED STV_DEFAULT"
__nv_reservedSMEM_offset_0_alias:
	.zero		0
	.zero		64


//--------------------- .nv.constant0._Z25HistogramAggregatedKernelPcjPj --------------------------
	.section	.nv.constant0._Z25HistogramAggregatedKernelPcjPj,"a",@progbits
	.sectionflags	@""
	.align	4
.nv.constant0._Z25HistogramAggregatedKernelPcjPj:
	.zero		920


//--------------------- SYMBOLS --------------------------

	.type		.nv.reservedSmem.offset0,@object
	.size		.nv.reservedSmem.offset0,0x4
	.type		.nv.reservedSmem.cap,@object
	.size		.nv.reservedSmem.cap,0x4
